//
// Generated by NVIDIA NVVM Compiler
//
// Compiler Build ID: CL-36424714
// Cuda compilation tools, release 13.0, V13.0.88
// Based on NVVM 20.0.0
//

.version 9.0
.target sm_100
.address_size 64

	// .globl	_Z12mandelKernelffiffiPi

.visible .entry _Z12mandelKernelffiffiPi(
	.param .f32 _Z12mandelKernelffiffiPi_param_0,
	.param .f32 _Z12mandelKernelffiffiPi_param_1,
	.param .u32 _Z12mandelKernelffiffiPi_param_2,
	.param .f32 _Z12mandelKernelffiffiPi_param_3,
	.param .f32 _Z12mandelKernelffiffiPi_param_4,
	.param .u32 _Z12mandelKernelffiffiPi_param_5,
	.param .u64 .ptr .align 1 _Z12mandelKernelffiffiPi_param_6
)
{
	.reg .pred 	%p<4>;
	.reg .b32 	%r<19>;
	.reg .b32 	%f<20>;
	.reg .b64 	%rd<5>;

	ld.param.f32 	%f9, [_Z12mandelKernelffiffiPi_param_0];
	ld.param.f32 	%f10, [_Z12mandelKernelffiffiPi_param_1];
	ld.param.u32 	%r6, [_Z12mandelKernelffiffiPi_param_2];
	ld.param.f32 	%f11, [_Z12mandelKernelffiffiPi_param_3];
	ld.param.f32 	%f12, [_Z12mandelKernelffiffiPi_param_4];
	ld.param.u32 	%r7, [_Z12mandelKernelffiffiPi_param_5];
	ld.param.u64 	%rd1, [_Z12mandelKernelffiffiPi_param_6];
	mov.u32 	%r9, %ctaid.x;
	mov.u32 	%r10, %ntid.x;
	mov.u32 	%r11, %tid.x;
	mad.lo.s32 	%r1, %r9, %r10, %r11;
	mov.u32 	%r12, %ctaid.y;
	mov.u32 	%r13, %ntid.y;
	mov.u32 	%r14, %tid.y;
	mad.lo.s32 	%r2, %r12, %r13, %r14;
	cvt.rn.f32.s32 	%f13, %r1;
	fma.rn.f32 	%f1, %f11, %f13, %f9;
	cvt.rn.f32.u32 	%f14, %r2;
	fma.rn.f32 	%f2, %f12, %f14, %f10;
	setp.lt.s32 	%p1, %r7, 1;
	mov.b32 	%r18, 0;
	@%p1 bra 	$L__BB0_4;
	mov.b32 	%r17, 0;
	mov.f32 	%f18, %f2;
	mov.f32 	%f19, %f1;
$L__BB0_2:
	mul.f32 	%f5, %f19, %f19;
	mul.f32 	%f6, %f18, %f18;
	add.f32 	%f15, %f5, %f6;
	setp.gt.f32 	%p2, %f15, 0f40800000;
	mov.u32 	%r18, %r17;
	@%p2 bra 	$L__BB0_4;
	sub.f32 	%f16, %f5, %f6;
	add.f32 	%f17, %f19, %f19;
	add.f32 	%f19, %f1, %f16;
	fma.rn.f32 	%f18, %f17, %f18, %f2;
	add.s32 	%r17, %r17, 1;
	setp.ne.s32 	%p3, %r17, %r7;
	mov.u32 	%r18, %r7;
	@%p3 bra 	$L__BB0_2;
$L__BB0_4:
	cvta.to.global.u64 	%rd2, %rd1;
	mad.lo.s32 	%r16, %r6, %r2, %r1;
	mul.wide.s32 	%rd3, %r16, 4;
	add.s64 	%rd4, %rd2, %rd3;
	st.global.u32 	[%rd4], %r18;
	ret;

}


// ===== COMPILED SASS (sm_100) =====

	.target	sm_100

	.elftype	@"ET_EXEC"


//--------------------- .note.nv.tkinfo           --------------------------
	.section	.note.nv.tkinfo,"",@"SHT_NOTE"
	.sectionflags	@"SHF_NOTE_NV_TKINFO"
	.tkinfo
        /*0018*/ 	.word	0x00000002
        /*0030*/ 	.string	""
        /*0030*/ 	.string	"ptxas"
        /*0030*/ 	.string	"Cuda compilation tools, release 13.0, V13.0.88"
        /*0030*/ 	.string	"Build cuda_13.0.r13.0/compiler.36424714_0"
        /*0030*/ 	.string	"-arch sm_100 -m 64 "



//--------------------- .note.nv.cuinfo           --------------------------
	.section	.note.nv.cuinfo,"",@"SHT_NOTE"
	.sectionflags	@"SHF_NOTE_NV_CUINFO"
        /*0018*/ 	.short	0x0002
        /*001a*/ 	.short	0x0064
        /*001c*/ 	.short	0x0082
	.zero		2


//--------------------- .nv.info                  --------------------------
	.section	.nv.info,"",@"SHT_CUDA_INFO"
	.align	4


	//----- nvinfo : EIATTR_REGCOUNT
	.align		4
        /*0000*/ 	.byte	0x04, 0x2f
        /*0002*/ 	.short	(.L_1 - .L_0)
	.align		4
.L_0:
        /*0004*/ 	.word	index@(_Z12mandelKernelffiffiPi)
        /*0008*/ 	.word	0x00000010


	//----- nvinfo : EIATTR_FRAME_SIZE
	.align		4
.L_1:
        /*000c*/ 	.byte	0x04, 0x11
        /*000e*/ 	.short	(.L_3 - .L_2)
	.align		4
.L_2:
        /*0010*/ 	.word	index@(_Z12mandelKernelffiffiPi)
        /*0014*/ 	.word	0x00000000


	//----- nvinfo : EIATTR_MIN_STACK_SIZE
	.align		4
.L_3:
        /*0018*/ 	.byte	0x04, 0x12
        /*001a*/ 	.short	(.L_5 - .L_4)
	.align		4
.L_4:
        /*001c*/ 	.word	index@(_Z12mandelKernelffiffiPi)
        /*0020*/ 	.word	0x00000000
.L_5:


//--------------------- .nv.compat                --------------------------
	.section	.nv.compat,"",@"SHT_CUDA_COMPAT_INFO"
	.align	4
        /*0000*/ 	.byte	0x02, 0x09, 0x00, 0x00, 0x02, 0x02, 0x01, 0x00, 0x02, 0x05, 0x05, 0x00, 0x03, 0x07, 0x01, 0x01
        /*0010*/ 	.byte	0x02, 0x03, 0x00, 0x00, 0x02, 0x06, 0x01, 0x00, 0x04, 0x0b, 0x08, 0x00, 0x01, 0x00, 0x00, 0x00
        /*0020*/ 	.byte	0x00, 0x00, 0x00, 0x00


//--------------------- .nv.info._Z12mandelKernelffiffiPi --------------------------
	.section	.nv.info._Z12mandelKernelffiffiPi,"",@"SHT_CUDA_INFO"
	.sectionflags	@""
	.align	4


	//----- nvinfo : EIATTR_CUDA_API_VERSION
	.align		4
        /*0000*/ 	.byte	0x04, 0x37
        /*0002*/ 	.short	(.L_7 - .L_6)
.L_6:
        /*0004*/ 	.word	0x00000082


	//----- nvinfo : EIATTR_KPARAM_INFO
	.align		4
.L_7:
        /*0008*/ 	.byte	0x04, 0x17
        /*000a*/ 	.short	(.L_9 - .L_8)
.L_8:
        /*000c*/ 	.word	0x00000000
        /*0010*/ 	.short	0x0006
        /*0012*/ 	.short	0x0018
        /*0014*/ 	.byte	0x00, 0xf5, 0x21, 0x00


	//----- nvinfo : EIATTR_KPARAM_INFO
	.align		4
.L_9:
        /*0018*/ 	.byte	0x04, 0x17
        /*001a*/ 	.short	(.L_11 - .L_10)
.L_10:
        /*001c*/ 	.word	0x00000000
        /*0020*/ 	.short	0x0005
        /*0022*/ 	.short	0x0014
        /*0024*/ 	.byte	0x00, 0xf0, 0x11, 0x00


	//----- nvinfo : EIATTR_KPARAM_INFO
	.align		4
.L_11:
        /*0028*/ 	.byte	0x04, 0x17
        /*002a*/ 	.short	(.L_13 - .L_12)
.L_12:
        /*002c*/ 	.word	0x00000000
        /*0030*/ 	.short	0x0004
        /*0032*/ 	.short	0x0010
        /*0034*/ 	.byte	0x00, 0xf0, 0x11, 0x00


	//----- nvinfo : EIATTR_KPARAM_INFO
	.align		4
.L_13:
        /*0038*/ 	.byte	0x04, 0x17
        /*003a*/ 	.short	(.L_15 - .L_14)
.L_14:
        /*003c*/ 	.word	0x00000000
        /*0040*/ 	.short	0x0003
        /*0042*/ 	.short	0x000c
        /*0044*/ 	.byte	0x00, 0xf0, 0x11, 0x00


	//----- nvinfo : EIATTR_KPARAM_INFO
	.align		4
.L_15:
        /*0048*/ 	.byte	0x04, 0x17
        /*004a*/ 	.short	(.L_17 - .L_16)
.L_16:
        /*004c*/ 	.word	0x00000000
        /*0050*/ 	.short	0x0002
        /*0052*/ 	.short	0x0008
        /*0054*/ 	.byte	0x00, 0xf0, 0x11, 0x00


	//----- nvinfo : EIATTR_KPARAM_INFO
	.align		4
.L_17:
        /*0058*/ 	.byte	0x04, 0x17
        /*005a*/ 	.short	(.L_19 - .L_18)
.L_18:
        /*005c*/ 	.word	0x00000000
        /*0060*/ 	.short	0x0001
        /*0062*/ 	.short	0x0004
        /*0064*/ 	.byte	0x00, 0xf0, 0x11, 0x00


	//----- nvinfo : EIATTR_KPARAM_INFO
	.align		4
.L_19:
        /*0068*/ 	.byte	0x04, 0x17
        /*006a*/ 	.short	(.L_21 - .L_20)
.L_20:
        /*006c*/ 	.word	0x00000000
        /*0070*/ 	.short	0x0000
        /*0072*/ 	.short	0x0000
        /*0074*/ 	.byte	0x00, 0xf0, 0x11, 0x00


	//----- nvinfo : EIATTR_SPARSE_MMA_MASK
	.align		4
.L_21:
        /*0078*/ 	.byte	0x03, 0x50
        /*007a*/ 	.short	0x0000


	//----- nvinfo : EIATTR_MAXREG_COUNT
	.align		4
        /*007c*/ 	.byte	0x03, 0x1b
        /*007e*/ 	.short	0x00ff


	//----- nvinfo : EIATTR_MERCURY_ISA_VERSION
	.align		4
        /*0080*/ 	.byte	0x03, 0x5f
        /*0082*/ 	.short	0x0101


	//----- nvinfo : EIATTR_VRC_CTA_INIT_COUNT
	.align		4
        /*0084*/ 	.byte	0x02, 0x4a
	.zero		1
	.zero		1


	//----- nvinfo : EIATTR_EXIT_INSTR_OFFSETS
	.align		4
        /*0088*/ 	.byte	0x04, 0x1c
        /*008a*/ 	.short	(.L_23 - .L_22)


	//   ....[0]....
.L_22:
        /*008c*/ 	.word	0x000002d0


	//----- nvinfo : EIATTR_CRS_STACK_SIZE
	.align		4
.L_23:
        /*0090*/ 	.byte	0x04, 0x1e
        /*0092*/ 	.short	(.L_25 - .L_24)
.L_24:
        /*0094*/ 	.word	0x00000000


	//----- nvinfo : EIATTR_CBANK_PARAM_SIZE
	.align		4
.L_25:
        /*0098*/ 	.byte	0x03, 0x19
        /*009a*/ 	.short	0x0020


	//----- nvinfo : EIATTR_PARAM_CBANK
	.align		4
        /*009c*/ 	.byte	0x04, 0x0a
        /*009e*/ 	.short	(.L_27 - .L_26)
	.align		4
.L_26:
        /*00a0*/ 	.word	index@(.nv.constant0._Z12mandelKernelffiffiPi)
        /*00a4*/ 	.short	0x0380
        /*00a6*/ 	.short	0x0020


	//----- nvinfo : EIATTR_SW_WAR
	.align		4
.L_27:
        /*00a8*/ 	.byte	0x04, 0x36
        /*00aa*/ 	.short	(.L_29 - .L_28)
.L_28:
        /*00ac*/ 	.word	0x00000008
.L_29:


//--------------------- .nv.callgraph             --------------------------
	.section	.nv.callgraph,"",@"SHT_CUDA_CALLGRAPH"
	.align	4
	.sectionentsize	8
	.align		4
        /*0000*/ 	.word	0x00000000
	.align		4
        /*0004*/ 	.word	0xffffffff
	.align		4
        /*0008*/ 	.word	0x00000000
	.align		4
        /*000c*/ 	.word	0xfffffffe
	.align		4
        /*0010*/ 	.word	0x00000000
	.align		4
        /*0014*/ 	.word	0xfffffffd
	.align		4
        /*0018*/ 	.word	0x00000000
	.align		4
        /*001c*/ 	.word	0xfffffffc


//--------------------- .text._Z12mandelKernelffiffiPi --------------------------
	.section	.text._Z12mandelKernelffiffiPi,"ax",@progbits
	.align	128
        .global         _Z12mandelKernelffiffiPi
        .type           _Z12mandelKernelffiffiPi,@function
        .size           _Z12mandelKernelffiffiPi,(.L_x_4 - _Z12mandelKernelffiffiPi)
        .other          _Z12mandelKernelffiffiPi,@"STO_CUDA_ENTRY STV_DEFAULT"
_Z12mandelKernelffiffiPi:
.text._Z12mandelKernelffiffiPi:
[----:B------:R-:W-:Y:S01]  /*0000*/  LDC R1, c[0x0][0x37c] ;  /* 0x0000df00ff017b82 */ /* 0x000fe20000000800 */
[----:B------:R-:W0:Y:S07]  /*0010*/  S2R R2, SR_TID.Y ;  /* 0x0000000000027919 */ /* 0x000e2e0000002200 */
[----:B------:R-:W1:Y:S01]  /*0020*/  LDC R0, c[0x0][0x360] ;  /* 0x0000d800ff007b82 */ /* 0x000e620000000800 */
[----:B------:R-:W2:Y:S01]  /*0030*/  LDCU.64 UR8, c[0x0][0x390] ;  /* 0x00007200ff0877ac */ /* 0x000ea20008000a00 */
[----:B------:R-:W1:Y:S01]  /*0040*/  S2R R3, SR_TID.X ;  /* 0x0000000000037919 */ /* 0x000e620000002100 */
[----:B------:R-:W3:Y:S05]  /*0050*/  LDCU UR6, c[0x0][0x38c] ;  /* 0x00007180ff0677ac */ /* 0x000eea0008000800 */
[----:B------:R-:W0:Y:S08]  /*0060*/  S2UR UR5, SR_CTAID.Y ;  /* 0x00000000000579c3 */ /* 0x000e300000002600 */
[----:B------:R-:W0:Y:S01]  /*0070*/  LDC R5, c[0x0][0x364] ;  /* 0x0000d900ff057b82 */ /* 0x000e220000000800 */
[----:B--2---:R-:W-:-:S07]  /*0080*/  UISETP.GE.AND UP0, UPT, UR9, 0x1, UPT ;  /* 0x000000010900788c */ /* 0x004fce000bf06270 */
[----:B------:R-:W1:Y:S08]  /*0090*/  S2UR UR4, SR_CTAID.X ;  /* 0x00000000000479c3 */ /* 0x000e700000002500 */
[----:B------:R-:W2:Y:S01]  /*00a0*/  LDC.64 R6, c[0x0][0x380] ;  /* 0x0000e000ff067b82 */ /* 0x000ea20000000a00 */
[----:B0-----:R-:W-:-:S05]  /*00b0*/  IMAD R5, R5, UR5, R2 ;  /* 0x0000000505057c24 */ /* 0x001fca000f8e0202 */
[----:B------:R-:W-:Y:S01]  /*00c0*/  I2FP.F32.U32 R2, R5 ;  /* 0x0000000500027245 */ /* 0x000fe20000201000 */
[----:B-1----:R-:W-:Y:S01]  /*00d0*/  IMAD R0, R0, UR4, R3 ;  /* 0x0000000400007c24 */ /* 0x002fe2000f8e0203 */
[----:B------:R-:W0:Y:S04]  /*00e0*/  LDCU.64 UR4, c[0x0][0x358] ;  /* 0x00006b00ff0477ac */ /* 0x000e280008000a00 */
[----:B------:R-:W-:Y:S01]  /*00f0*/  I2FP.F32.S32 R3, R0 ;  /* 0x0000000000037245 */ /* 0x000fe20000201400 */
[----:B--2---:R-:W-:Y:S01]  /*0100*/  FFMA R2, R2, UR8, R7 ;  /* 0x0000000802027c23 */ /* 0x004fe20008000007 */
[----:B------:R-:W-:-:S03]  /*0110*/  HFMA2 R7, -RZ, RZ, 0, 0 ;  /* 0x00000000ff077431 */ /* 0x000fc600000001ff */
[----:B---3--:R-:W-:Y:S01]  /*0120*/  FFMA R3, R3, UR6, R6 ;  /* 0x0000000603037c23 */ /* 0x008fe20008000006 */
[----:B------:R-:W-:Y:S06]  /*0130*/  BRA.U !UP0, `(.L_x_0) ;  /* 0x0000000108507547 */ /* 0x000fec000b800000 */
[----:B------:R-:W-:Y:S01]  /*0140*/  BSSY.RECONVERGENT B0, `(.L_x_0) ;  /* 0x0000013000007945 */ /* 0x000fe20003800200 */
[----:B------:R-:W-:Y:S01]  /*0150*/  MOV R7, RZ ;  /* 0x000000ff00077202 */ /* 0x000fe20000000f00 */
[----:B------:R-:W1:Y:S01]  /*0160*/  LDCU UR7, c[0x0][0x394] ;  /* 0x00007280ff0777ac */ /* 0x000e620008000800 */
[----:B------:R-:W-:Y:S02]  /*0170*/  MOV R9, R2 ;  /* 0x0000000200097202 */ /* 0x000fe40000000f00 */
[----:B------:R-:W-:Y:S01]  /*0180*/  MOV R4, R3 ;  /* 0x0000000300047202 */ /* 0x000fe20000000f00 */
[----:B------:R-:W2:Y:S06]  /*0190*/  LDCU UR8, c[0x0][0x394] ;  /* 0x00007280ff0877ac */ /* 0x000eac0008000800 */
.L_x_2:
[----:B------:R-:W-:Y:S01]  /*01a0*/  FMUL R6, R4, R4 ;  /* 0x0000000404067220 */ /* 0x000fe20000400000 */
[----:B------:R-:W-:-:S04]  /*01b0*/  FMUL R13, R9, R9 ;  /* 0x00000009090d7220 */ /* 0x000fc80000400000 */
[----:B------:R-:W-:-:S05]  /*01c0*/  FADD R8, R6, R13 ;  /* 0x0000000d06087221 */ /* 0x000fca0000000000 */
[----:B------:R-:W-:-:S13]  /*01d0*/  FSETP.GT.AND P0, PT, R8, 4, PT ;  /* 0x408000000800780b */ /* 0x000fda0003f04000 */
[----:B------:R-:W-:Y:S05]  /*01e0*/  @P0 BRA `(.L_x_1) ;  /* 0x0000000000200947 */ /* 0x000fea0003800000 */
[----:B------:R-:W-:Y:S01]  /*01f0*/  IADD3 R7, PT, PT, R7, 0x1, RZ ;  /* 0x0000000107077810 */ /* 0x000fe20007ffe0ff */
[----:B------:R-:W-:Y:S01]  /*0200*/  FADD R11, R4, R4 ;  /* 0x00000004040b7221 */ /* 0x000fe20000000000 */
[----:B------:R-:W-:Y:S02]  /*0210*/  FADD R4, R6, -R13 ;  /* 0x8000000d06047221 */ /* 0x000fe40000000000 */
[----:B--2---:R-:W-:Y:S01]  /*0220*/  ISETP.NE.AND P0, PT, R7, UR8, PT ;  /* 0x0000000807007c0c */ /* 0x004fe2000bf05270 */
[----:B------:R-:W-:Y:S01]  /*0230*/  FFMA R9, R11, R9, R2 ;  /* 0x000000090b097223 */ /* 0x000fe20000000002 */
[----:B------:R-:W-:-:S11]  /*0240*/  FADD R4, R3, R4 ;  /* 0x0000000403047221 */ /* 0x000fd60000000000 */
[----:B------:R-:W-:Y:S05]  /*0250*/  @P0 BRA `(.L_x_2) ;  /* 0xfffffffc00d00947 */ /* 0x000fea000383ffff */
[----:B-1----:R-:W-:-:S07]  /*0260*/  MOV R7, UR7 ;  /* 0x0000000700077c02 */ /* 0x002fce0008000f00 */
.L_x_1:
[----:B012---:R-:W-:Y:S05]  /*0270*/  BSYNC.RECONVERGENT B0 ;  /* 0x0000000000007941 */ /* 0x007fea0003800200 */
.L_x_0:
[----:B------:R-:W1:Y:S01]  /*0280*/  LDC.64 R2, c[0x0][0x398] ;  /* 0x0000e600ff027b82 */ /* 0x000e620000000a00 */
[----:B------:R-:W2:Y:S02]  /*0290*/  LDCU UR6, c[0x0][0x388] ;  /* 0x00007100ff0677ac */ /* 0x000ea40008000800 */
[----:B--2---:R-:W-:-:S04]  /*02a0*/  IMAD R5, R5, UR6, R0 ;  /* 0x0000000605057c24 */ /* 0x004fc8000f8e0200 */
[----:B-1----:R-:W-:-:S05]  /*02b0*/  IMAD.WIDE R2, R5, 0x4, R2 ;  /* 0x0000000405027825 */ /* 0x002fca00078e0202 */
[----:B0-----:R-:W-:Y:S01]  /*02c0*/  STG.E desc[UR4][R2.64], R7 ;  /* 0x0000000702007986 */ /* 0x001fe2000c101904 */
[----:B------:R-:W-:Y:S05]  /*02d0*/  EXIT ;  /* 0x000000000000794d */ /* 0x000fea0003800000 */
.L_x_3:
[----:B------:R-:W-:-:S00]  /*02e0*/  BRA `(.L_x_3) ;  /* 0xfffffffc00fc7947 */ /* 0x000fc0000383ffff */
[----:B------:R-:W-:-:S00]  /*02f0*/  NOP ;  /* 0x0000000000007918 */ /* 0x000fc00000000000 */
        /* <DEDUP_REMOVED lines=8> */
.L_x_4:


//--------------------- .nv.shared.reserved.0     --------------------------
	.section	.nv.shared.reserved.0,"aw",@nobits
	.weak		__nv_reservedSMEM_offset_0_alias
	.size		__nv_reservedSMEM_offset_0_alias, 0, 64
	.other		__nv_reservedSMEM_offset_0_alias,@"STO_CUDA_RESERVED_SHARED STV_DEFAULT"
__nv_reservedSMEM_offset_0_alias:
	.zero		0
	.zero		64


//--------------------- .nv.constant0._Z12mandelKernelffiffiPi --------------------------
	.section	.nv.constant0._Z12mandelKernelffiffiPi,"a",@progbits
	.sectionflags	@""
	.align	4
.nv.constant0._Z12mandelKernelffiffiPi:
	.zero		928


//--------------------- SYMBOLS --------------------------

	.type		.nv.reservedSmem.offset0,@object
	.size		.nv.reservedSmem.offset0,0x4
